	.headerflags	@"EF_CUDA_TEXMODE_UNIFIED EF_CUDA_64BIT_ADDRESS EF_CUDA_SM86 EF_CUDA_VIRTUAL_SM(EF_CUDA_SM86)"
	.elftype	@"ET_EXEC"


//--------------------- .nv.info                  --------------------------
	.section	.nv.info,"",@"SHT_CUDA_INFO"
	.align	4


	//----- nvinfo : EIATTR_REGCOUNT
	.align		4
        /*0000*/ 	.byte	0x04, 0x2f
        /*0002*/ 	.short	(.L_2 - .L_1)
	.align		4
.L_1:
        /*0004*/ 	.word	index@(triton_)
        /*0008*/ 	.word	0x0000001e


	//----- nvinfo : EIATTR_MIN_STACK_SIZE
	.align		4
.L_2:
        /*000c*/ 	.byte	0x04, 0x12
        /*000e*/ 	.short	(.L_4 - .L_3)
	.align		4
.L_3:
        /*0010*/ 	.word	index@(triton_)
        /*0014*/ 	.word	0x00000000


	//----- nvinfo : EIATTR_FRAME_SIZE
	.align		4
.L_4:
        /*0018*/ 	.byte	0x04, 0x11
        /*001a*/ 	.short	(.L_6 - .L_5)
	.align		4
.L_5:
        /*001c*/ 	.word	index@(triton_)
        /*0020*/ 	.word	0x00000000


	//----- nvinfo : EIATTR_MIN_STACK_SIZE
	.align		4
.L_6:
        /*0024*/ 	.byte	0x04, 0x12
        /*0026*/ 	.short	(.L_8 - .L_7)
	.align		4
.L_7:
        /*0028*/ 	.word	index@(triton_)
        /*002c*/ 	.word	0x00000000
.L_8:


//--------------------- .nv.info.triton_          --------------------------
	.section	.nv.info.triton_,"",@"SHT_CUDA_INFO"
	.sectionflags	@""
	.align	4


	//----- nvinfo : EIATTR_CUDA_API_VERSION
	.align		4
        /*0000*/ 	.byte	0x04, 0x37
        /*0002*/ 	.short	(.L_10 - .L_9)
.L_9:
        /*0004*/ 	.word	0x0000007c


	//----- nvinfo : EIATTR_SW2861232_WAR
	.align		4
.L_10:
        /*0008*/ 	.byte	0x01, 0x35
	.zero		2


	//----- nvinfo : EIATTR_PARAM_CBANK
	.align		4
        /*000c*/ 	.byte	0x04, 0x0a
        /*000e*/ 	.short	(.L_12 - .L_11)
	.align		4
.L_11:
        /*0010*/ 	.word	index@(.nv.constant0.triton_)
        /*0014*/ 	.short	0x0160
        /*0016*/ 	.short	0x0020


	//----- nvinfo : EIATTR_CBANK_PARAM_SIZE
	.align		4
.L_12:
        /*0018*/ 	.byte	0x03, 0x19
        /*001a*/ 	.short	0x0020


	//----- nvinfo : EIATTR_KPARAM_INFO
	.align		4
        /*001c*/ 	.byte	0x04, 0x17
        /*001e*/ 	.short	(.L_14 - .L_13)
.L_13:
        /*0020*/ 	.word	0x00000000
        /*0024*/ 	.short	0x0003
        /*0026*/ 	.short	0x0018
        /*0028*/ 	.byte	0x00, 0xf4, 0x21, 0x00


	//----- nvinfo : EIATTR_KPARAM_INFO
	.align		4
.L_14:
        /*002c*/ 	.byte	0x04, 0x17
        /*002e*/ 	.short	(.L_16 - .L_15)
.L_15:
        /*0030*/ 	.word	0x00000000
        /*0034*/ 	.short	0x0002
        /*0036*/ 	.short	0x0010
        /*0038*/ 	.byte	0x00, 0xf0, 0x11, 0x00


	//----- nvinfo : EIATTR_KPARAM_INFO
	.align		4
.L_16:
        /*003c*/ 	.byte	0x04, 0x17
        /*003e*/ 	.short	(.L_18 - .L_17)
.L_17:
        /*0040*/ 	.word	0x00000000
        /*0044*/ 	.short	0x0001
        /*0046*/ 	.short	0x0008
        /*0048*/ 	.byte	0x00, 0xf4, 0x21, 0x00


	//----- nvinfo : EIATTR_KPARAM_INFO
	.align		4
.L_18:
        /*004c*/ 	.byte	0x04, 0x17
        /*004e*/ 	.short	(.L_20 - .L_19)
.L_19:
        /*0050*/ 	.word	0x00000000
        /*0054*/ 	.short	0x0000
        /*0056*/ 	.short	0x0000
        /*0058*/ 	.byte	0x00, 0xf4, 0x21, 0x00


	//----- nvinfo : EIATTR_MAXREG_COUNT
	.align		4
.L_20:
        /*005c*/ 	.byte	0x03, 0x1b
        /*005e*/ 	.short	0x00ff


	//----- nvinfo : EIATTR_EXIT_INSTR_OFFSETS
	.align		4
        /*0060*/ 	.byte	0x04, 0x1c
        /*0062*/ 	.short	(.L_22 - .L_21)


	//   ....[0]....
.L_21:
        /*0064*/ 	.word	0x00001150


	//----- nvinfo : EIATTR_REQNTID
	.align		4
.L_22:
        /*0068*/ 	.byte	0x04, 0x10
        /*006a*/ 	.short	(.L_24 - .L_23)
.L_23:
        /*006c*/ 	.word	0x00000080
        /*0070*/ 	.word	0x00000001
        /*0074*/ 	.word	0x00000001


	//----- nvinfo : EIATTR_CRS_STACK_SIZE
	.align		4
.L_24:
        /*0078*/ 	.byte	0x04, 0x1e
        /*007a*/ 	.short	(.L_26 - .L_25)
.L_25:
        /*007c*/ 	.word	0x00000000
.L_26:


//--------------------- .nv.callgraph             --------------------------
	.section	.nv.callgraph,"",@"SHT_CUDA_CALLGRAPH"
	.align	4
	.sectionentsize	8
	.align		4
        /*0000*/ 	.word	0x00000000
	.align		4
        /*0004*/ 	.word	0xffffffff
	.align		4
        /*0008*/ 	.word	0x00000000
	.align		4
        /*000c*/ 	.word	0xfffffffe
	.align		4
        /*0010*/ 	.word	0x00000000
	.align		4
        /*0014*/ 	.word	0xfffffffd
	.align		4
        /*0018*/ 	.word	0x00000000
	.align		4
        /*001c*/ 	.word	0xfffffffc


//--------------------- .nv.rel.action            --------------------------
	.section	.nv.rel.action,"",@"SHT_CUDA_RELOCINFO"
	.align	8
	.sectionentsize	8
        /*0000*/ 	.byte	0x73, 0x00, 0x00, 0x00, 0x00, 0x00, 0x00, 0x00, 0x00, 0x00, 0x00, 0x11, 0x25, 0x00, 0x05, 0x36


//--------------------- .nv.constant4             --------------------------
	.section	.nv.constant4,"a",@progbits
	.align	8
	.align		8
.nv.constant4:
        /*0000*/ 	.dword	_$_str


//--------------------- .nv.constant0.triton_     --------------------------
	.section	.nv.constant0.triton_,"a",@progbits
	.sectionflags	@""
	.align	4
.nv.constant0.triton_:
	.zero		384


//--------------------- .text.triton_             --------------------------
	.section	.text.triton_,"ax",@progbits
	.sectioninfo	@"SHI_REGISTERS=30"
	.align	128
        .global         triton_
        .type           triton_,@function
        .size           triton_,(.L_x_22 - triton_)
        .other          triton_,@"STO_CUDA_ENTRY STV_DEFAULT"
triton_:
.text.triton_:
[----:B------:R-:W-:Y:S02]  /*0000*/  MOV R1, c[0x0][0x28] ;  /* 0x00000a0000017a02 */ /* 0x000fe40000000f00 */
[----:B------:R-:W0:Y:S01]  /*0010*/  S2R R0, SR_TID.X ;  /* 0x0000000000007919 */ /* 0x000e220000002100 */
[----:B------:R-:W-:Y:S01]  /*0020*/  MOV R5, 0x2 ;  /* 0x0000000200057802 */ /* 0x000fe20000000f00 */
[----:B------:R-:W-:Y:S02]  /*0030*/  ULDC.64 UR4, c[0x0][0x118] ;  /* 0x0000460000047ab9 */ /* 0x000fe40000000a00 */
[----:B------:R-:W1:Y:S01]  /*0040*/  S2R R3, SR_CTAID.X ;  /* 0x0000000000037919 */ /* 0x000e620000002500 */
[----:B0-----:R-:W-:-:S04]  /*0050*/  SHF.L.U32 R0, R0, 0x3, RZ ;  /* 0x0000000300007819 */ /* 0x001fc800000006ff */
[----:B------:R-:W-:-:S04]  /*0060*/  LOP3.LUT R0, R0, 0x3f8, RZ, 0xc0, !PT ;  /* 0x000003f800007812 */ /* 0x000fc800078ec0ff */
[----:B-1----:R-:W-:-:S05]  /*0070*/  LEA R0, R3, R0, 0xa ;  /* 0x0000000003007211 */ /* 0x002fca00078e50ff */
[----:B------:R-:W-:-:S05]  /*0080*/  IMAD.WIDE R2, R0, R5, c[0x0][0x160] ;  /* 0x0000580000027625 */ /* 0x000fca00078e0205 */
[----:B------:R-:W2:Y:S01]  /*0090*/  LDG.E.128 R8, [R2.64] ;  /* 0x0000000402087981 */ /* 0x000ea2000c1e1d00 */
[----:B------:R-:W-:-:S06]  /*00a0*/  IMAD.WIDE R4, R0, R5, c[0x0][0x168] ;  /* 0x00005a0000047625 */ /* 0x000fcc00078e0205 */
[----:B------:R-:W5:Y:S01]  /*00b0*/  LDG.E.128 R4, [R4.64] ;  /* 0x0000000404047981 */ /* 0x000f62000c1e1d00 */
[----:B------:R-:W-:Y:S01]  /*00c0*/  BSSY B0, `(.L_x_0) ;  /* 0x0000044000007945 */ /* 0x000fe20003800000 */
[C---:B--2---:R-:W-:Y:S02]  /*00d0*/  SHF.L.U32 R12, R8.reuse, 0x10, RZ ;  /* 0x00000010080c7819 */ /* 0x044fe400000006ff */
[----:B------:R-:W-:Y:S02]  /*00e0*/  PRMT R8, R8, 0x7632, R8 ;  /* 0x0000763208087816 */ /* 0x000fe40000000008 */
[C---:B------:R-:W-:Y:S01]  /*00f0*/  PRMT R14, R9.reuse, 0x7632, R14 ;  /* 0x00007632090e7816 */ /* 0x040fe2000000000e */
[----:B------:R-:W-:Y:S01]  /*0100*/  FMUL R13, R12, R12 ;  /* 0x0000000c0c0d7220 */ /* 0x000fe20000400000 */
[----:B------:R-:W-:Y:S02]  /*0110*/  SHF.L.U32 R8, R8, 0x10, RZ ;  /* 0x0000001008087819 */ /* 0x000fe400000006ff */
[----:B------:R-:W-:Y:S01]  /*0120*/  SHF.L.U32 R9, R9, 0x10, RZ ;  /* 0x0000001009097819 */ /* 0x000fe200000006ff */
[----:B------:R-:W-:Y:S01]  /*0130*/  FMUL R13, R12, R13 ;  /* 0x0000000d0c0d7220 */ /* 0x000fe20000400000 */
[----:B------:R-:W-:-:S02]  /*0140*/  PRMT R18, R10, 0x7632, R18 ;  /* 0x000076320a127816 */ /* 0x000fc40000000012 */
[----:B------:R-:W-:Y:S01]  /*0150*/  SHF.L.U32 R14, R14, 0x10, RZ ;  /* 0x000000100e0e7819 */ /* 0x000fe200000006ff */
[----:B------:R-:W-:-:S04]  /*0160*/  FFMA R13, R13, 0.044714998453855514526, R12 ;  /* 0x3d3727130d0d7823 */ /* 0x000fc8000000000c */
[----:B------:R-:W-:-:S04]  /*0170*/  FMUL R15, R13, 0.79788458347320556641 ;  /* 0x3f4c422a0d0f7820 */ /* 0x000fc80000400000 */
[----:B------:R-:W-:-:S05]  /*0180*/  FADD.FTZ R0, |R15|, -RZ ;  /* 0x800000ff0f007221 */ /* 0x000fca0000010200 */
[----:B------:R-:W-:-:S13]  /*0190*/  FSETP.GE.AND P1, PT, R0, 0.60000002384185791016, PT ;  /* 0x3f19999a0000780b */ /* 0x000fda0003f26000 */
[C---:B------:R-:W-:Y:S01]  /*01a0*/  @P1 FMUL R13, R0.reuse, 2.8853900432586669922 ;  /* 0x4038aa3b000d1820 */ /* 0x040fe20000400000 */
[----:B------:R-:W-:Y:S02]  /*01b0*/  @P1 MOV R17, 0x3f800000 ;  /* 0x3f80000000111802 */ /* 0x000fe40000000f00 */
[----:B------:R-:W-:Y:S01]  /*01c0*/  @P1 FSETP.GE.AND P0, PT, R0, 9.010913848876953125, PT ;  /* 0x41102cb40000180b */ /* 0x000fe20003f06000 */
[----:B------:R-:W-:Y:S01]  /*01d0*/  @!P1 FMUL R0, R15, R15 ;  /* 0x0000000f0f009220 */ /* 0x000fe20000400000 */
[----:B------:R-:W-:Y:S01]  /*01e0*/  @!P1 MOV R19, 0x3c80f082 ;  /* 0x3c80f08200139802 */ /* 0x000fe20000000f00 */
[----:B------:R-:W0:Y:S04]  /*01f0*/  @P1 MUFU.EX2 R13, R13 ;  /* 0x0000000d000d1308 */ /* 0x000e280000000800 */
[----:B------:R-:W-:-:S04]  /*0200*/  @!P1 FFMA.FTZ R19, R0, R19, -0.052303962409496307373 ;  /* 0xbd563cae00139423 */ /* 0x000fc80000010013 */
[----:B------:R-:W-:-:S04]  /*0210*/  @!P1 FFMA.FTZ R19, R0, R19, 0.1331529766321182251 ;  /* 0x3e08594100139423 */ /* 0x000fc80000010013 */
[----:B------:R-:W-:Y:S01]  /*0220*/  @!P1 FFMA.FTZ R19, R0, R19, -0.33332768082618713379 ;  /* 0xbeaaa9ed00139423 */ /* 0x000fe20000010013 */
[----:B0-----:R-:W-:Y:S01]  /*0230*/  @P1 FADD R16, R13, 1 ;  /* 0x3f8000000d101421 */ /* 0x001fe20000000000 */
[----:B------:R-:W-:Y:S02]  /*0240*/  SHF.L.U32 R13, R10, 0x10, RZ ;  /* 0x000000100a0d7819 */ /* 0x000fe400000006ff */
[----:B------:R-:W-:-:S03]  /*0250*/  SHF.L.U32 R10, R11, 0x10, RZ ;  /* 0x000000100b0a7819 */ /* 0x000fc600000006ff */
[----:B------:R-:W0:Y:S02]  /*0260*/  @P1 MUFU.RCP R16, R16 ;  /* 0x0000001000101308 */ /* 0x000e240000001000 */
[----:B0-----:R-:W-:Y:S01]  /*0270*/  @P1 FFMA.FTZ R20, R16, -2, R17 ;  /* 0xc000000010141823 */ /* 0x001fe20000010011 */
[----:B------:R-:W-:-:S04]  /*0280*/  FMUL R17, R8, R8 ;  /* 0x0000000808117220 */ /* 0x000fc80000400000 */
[----:B------:R-:W-:Y:S01]  /*0290*/  FMUL R17, R8, R17 ;  /* 0x0000001108117220 */ /* 0x000fe20000400000 */
[----:B------:R-:W-:-:S03]  /*02a0*/  @P1 FSEL R20, R20, 1, !P0 ;  /* 0x3f80000014141808 */ /* 0x000fc60004000000 */
[----:B------:R-:W-:Y:S01]  /*02b0*/  FFMA R16, R17, 0.044714998453855514526, R8 ;  /* 0x3d37271311107823 */ /* 0x000fe20000000008 */
[----:B------:R-:W-:Y:S02]  /*02c0*/  PRMT R17, R11, 0x7632, R17 ;  /* 0x000076320b117816 */ /* 0x000fe40000000011 */
[--C-:B------:R-:W-:Y:S01]  /*02d0*/  @P1 LOP3.LUT R11, R20, 0x80000000, R15.reuse, 0xf8, !PT ;  /* 0x80000000140b1812 */ /* 0x100fe200078ef80f */
[----:B------:R-:W-:Y:S01]  /*02e0*/  FMUL R16, R16, 0.79788458347320556641 ;  /* 0x3f4c422a10107820 */ /* 0x000fe20000400000 */
[----:B------:R-:W-:Y:S01]  /*02f0*/  @!P1 FFMA.FTZ R20, R0, R19, RZ ;  /* 0x0000001300149223 */ /* 0x000fe200000100ff */
[----:B------:R-:W-:Y:S01]  /*0300*/  FMUL R0, R9, R9 ;  /* 0x0000000909007220 */ /* 0x000fe20000400000 */
[----:B------:R-:W-:Y:S01]  /*0310*/  FMUL R19, R14, R14 ;  /* 0x0000000e0e137220 */ /* 0x000fe20000400000 */
[----:B------:R-:W-:Y:S01]  /*0320*/  FADD.FTZ R25, |R16|, -RZ ;  /* 0x800000ff10197221 */ /* 0x000fe20000010200 */
[----:B------:R-:W-:Y:S01]  /*0330*/  @!P1 FFMA.FTZ R11, R15, R20, R15 ;  /* 0x000000140f0b9223 */ /* 0x000fe2000001000f */
[----:B------:R-:W-:Y:S01]  /*0340*/  FMUL R0, R9, R0 ;  /* 0x0000000009007220 */ /* 0x000fe20000400000 */
[----:B------:R-:W-:Y:S01]  /*0350*/  SHF.L.U32 R15, R18, 0x10, RZ ;  /* 0x00000010120f7819 */ /* 0x000fe200000006ff */
[----:B------:R-:W-:Y:S01]  /*0360*/  FMUL R20, R13, R13 ;  /* 0x0000000d0d147220 */ /* 0x000fe20000400000 */
[----:B------:R-:W-:Y:S01]  /*0370*/  FSETP.GE.AND P0, PT, R25, 0.60000002384185791016, PT ;  /* 0x3f19999a1900780b */ /* 0x000fe20003f06000 */
[----:B------:R-:W-:Y:S01]  /*0380*/  FFMA R0, R0, 0.044714998453855514526, R9 ;  /* 0x3d37271300007823 */ /* 0x000fe20000000009 */
[----:B------:R-:W-:Y:S01]  /*0390*/  FMUL R19, R14, R19 ;  /* 0x000000130e137220 */ /* 0x000fe20000400000 */
[----:B------:R-:W-:Y:S01]  /*03a0*/  FMUL R20, R13, R20 ;  /* 0x000000140d147220 */ /* 0x000fe20000400000 */
[----:B------:R-:W-:Y:S01]  /*03b0*/  FMUL R22, R15, R15 ;  /* 0x0000000f0f167220 */ /* 0x000fe20000400000 */
[----:B------:R-:W-:Y:S01]  /*03c0*/  FMUL R18, R0, 0.79788458347320556641 ;  /* 0x3f4c422a00127820 */ /* 0x000fe20000400000 */
[----:B------:R-:W-:-:S07]  /*03d0*/  FFMA R19, R19, 0.044714998453855514526, R14 ;  /* 0x3d37271313137823 */ /* 0x000fce000000000e */
[----:B------:R-:W-:Y:S05]  /*03e0*/  @!P0 BRA `(.L_x_1) ;  /* 0x000000a000008947 */ /* 0x000fea0003800000 */
[C---:B------:R-:W-:Y:S01]  /*03f0*/  FMUL R0, R25.reuse, 2.8853900432586669922 ;  /* 0x4038aa3b19007820 */ /* 0x040fe20000400000 */
[----:B------:R-:W-:Y:S02]  /*0400*/  MOV R24, 0x3f800000 ;  /* 0x3f80000000187802 */ /* 0x000fe40000000f00 */
[----:B------:R-:W-:-:S03]  /*0410*/  FSETP.GE.AND P0, PT, R25, 9.010913848876953125, PT ;  /* 0x41102cb41900780b */ /* 0x000fc60003f06000 */
[----:B------:R-:W0:Y:S02]  /*0420*/  MUFU.EX2 R0, R0 ;  /* 0x0000000000007308 */ /* 0x000e240000000800 */
[----:B0-----:R-:W-:-:S06]  /*0430*/  FADD R21, R0, 1 ;  /* 0x3f80000000157421 */ /* 0x001fcc0000000000 */
[----:B------:R-:W0:Y:S02]  /*0440*/  MUFU.RCP R21, R21 ;  /* 0x0000001500157308 */ /* 0x000e240000001000 */
[----:B0-----:R-:W-:-:S05]  /*0450*/  FFMA.FTZ R23, R21, -2, R24 ;  /* 0xc000000015177823 */ /* 0x001fca0000010018 */
[----:B------:R-:W-:-:S04]  /*0460*/  FSEL R23, R23, 1, !P0 ;  /* 0x3f80000017177808 */ /* 0x000fc80004000000 */
[----:B------:R-:W-:Y:S01]  /*0470*/  LOP3.LUT R16, R23, 0x80000000, R16, 0xf8, !PT ;  /* 0x8000000017107812 */ /* 0x000fe200078ef810 */
[----:B------:R-:W-:Y:S05]  /*0480*/  BRA `(.L_x_2) ;  /* 0x0000007000007947 */ /* 0x000fea0003800000 */
.L_x_1:
[----:B------:R-:W-:Y:S01]  /*0490*/  MOV R0, 0x3c80f082 ;  /* 0x3c80f08200007802 */ /* 0x000fe20000000f00 */
[----:B------:R-:W-:-:S04]  /*04a0*/  FMUL R21, R16, R16 ;  /* 0x0000001010157220 */ /* 0x000fc80000400000 */
[----:B------:R-:W-:-:S04]  /*04b0*/  FFMA.FTZ R0, R21, R0, -0.052303962409496307373 ;  /* 0xbd563cae15007423 */ /* 0x000fc80000010000 */
[----:B------:R-:W-:-:S04]  /*04c0*/  FFMA.FTZ R0, R21, R0, 0.1331529766321182251 ;  /* 0x3e08594115007423 */ /* 0x000fc80000010000 */
[----:B------:R-:W-:-:S04]  /*04d0*/  FFMA.FTZ R0, R21, R0, -0.33332768082618713379 ;  /* 0xbeaaa9ed15007423 */ /* 0x000fc80000010000 */
[----:B------:R-:W-:-:S04]  /*04e0*/  FFMA.FTZ R21, R21, R0, RZ ;  /* 0x0000000015157223 */ /* 0x000fc800000100ff */
[----:B------:R-:W-:Y:S02]  /*04f0*/  FFMA.FTZ R16, R16, R21, R16 ;  /* 0x0000001510107223 */ /* 0x000fe40000010010 */
.L_x_2:
[----:B------:R-:W-:Y:S05]  /*0500*/  BSYNC B0 ;  /* 0x0000000000007941 */ /* 0x000fea0003800000 */
.L_x_0:
[----:B------:R-:W-:Y:S01]  /*0510*/  FADD.FTZ R25, |R18|, -RZ ;  /* 0x800000ff12197221 */ /* 0x000fe20000010200 */
[----:B------:R-:W-:Y:S01]  /*0520*/  BSSY B0, `(.L_x_3) ;  /* 0x0000019000007945 */ /* 0x000fe20003800000 */
[----:B------:R-:W-:Y:S01]  /*0530*/  SHF.L.U32 R17, R17, 0x10, RZ ;  /* 0x0000001011117819 */ /* 0x000fe200000006ff */
[----:B------:R-:W-:Y:S01]  /*0540*/  FMUL R22, R15, R22 ;  /* 0x000000160f167220 */ /* 0x000fe20000400000 */
[----:B------:R-:W-:Y:S01]  /*0550*/  FFMA R20, R20, 0.044714998453855514526, R13 ;  /* 0x3d37271314147823 */ /* 0x000fe2000000000d */
[----:B------:R-:W-:Y:S01]  /*0560*/  FSETP.GE.AND P0, PT, R25, 0.60000002384185791016, PT ;  /* 0x3f19999a1900780b */ /* 0x000fe20003f06000 */
[----:B------:R-:W-:Y:S01]  /*0570*/  FMUL R19, R19, 0.79788458347320556641 ;  /* 0x3f4c422a13137820 */ /* 0x000fe20000400000 */
[----:B------:R-:W-:-:S11]  /*0580*/  FMUL R21, R10, R10 ;  /* 0x0000000a0a157220 */ /* 0x000fd60000400000 */
        /* <DEDUP_REMOVED lines=11> */
.L_x_4:
[----:B------:R-:W-:Y:S01]  /*0640*/  MOV R0, 0x3c80f082 ;  /* 0x3c80f08200007802 */ /* 0x000fe20000000f00 */
[----:B------:R-:W-:-:S04]  /*0650*/  FMUL R23, R18, R18 ;  /* 0x0000001212177220 */ /* 0x000fc80000400000 */
[----:B------:R-:W-:-:S04]  /*0660*/  FFMA.FTZ R0, R23, R0, -0.052303962409496307373 ;  /* 0xbd563cae17007423 */ /* 0x000fc80000010000 */
[----:B------:R-:W-:-:S04]  /*0670*/  FFMA.FTZ R0, R23, R0, 0.1331529766321182251 ;  /* 0x3e08594117007423 */ /* 0x000fc80000010000 */
[----:B------:R-:W-:-:S04]  /*0680*/  FFMA.FTZ R0, R23, R0, -0.33332768082618713379 ;  /* 0xbeaaa9ed17007423 */ /* 0x000fc80000010000 */
[----:B------:R-:W-:-:S04]  /*0690*/  FFMA.FTZ R23, R23, R0, RZ ;  /* 0x0000000017177223 */ /* 0x000fc800000100ff */
[----:B------:R-:W-:Y:S02]  /*06a0*/  FFMA.FTZ R18, R18, R23, R18 ;  /* 0x0000001712127223 */ /* 0x000fe40000010012 */
.L_x_5:
[----:B------:R-:W-:Y:S05]  /*06b0*/  BSYNC B0 ;  /* 0x0000000000007941 */ /* 0x000fea0003800000 */
.L_x_3:
[----:B------:R-:W-:Y:S01]  /*06c0*/  FADD.FTZ R27, |R19|, -RZ ;  /* 0x800000ff131b7221 */ /* 0x000fe20000010200 */
[----:B------:R-:W-:Y:S01]  /*06d0*/  BSSY B0, `(.L_x_6) ;  /* 0x0000018000007945 */ /* 0x000fe20003800000 */
[----:B------:R-:W-:Y:S01]  /*06e0*/  FMUL R21, R10, R21 ;  /* 0x000000150a157220 */ /* 0x000fe20000400000 */
[----:B------:R-:W-:Y:S01]  /*06f0*/  FFMA R22, R22, 0.044714998453855514526, R15 ;  /* 0x3d37271316167823 */ /* 0x000fe2000000000f */
[----:B------:R-:W-:Y:S01]  /*0700*/  FMUL R20, R20, 0.79788458347320556641 ;  /* 0x3f4c422a14147820 */ /* 0x000fe20000400000 */
[----:B------:R-:W-:Y:S01]  /*0710*/  FSETP.GE.AND P0, PT, R27, 0.60000002384185791016, PT ;  /* 0x3f19999a1b00780b */ /* 0x000fe20003f06000 */
[----:B------:R-:W-:-:S12]  /*0720*/  FMUL R24, R17, R17 ;  /* 0x0000001111187220 */ /* 0x000fd80000400000 */
        /* <DEDUP_REMOVED lines=11> */
.L_x_7:
[----:B------:R-:W-:Y:S01]  /*07e0*/  MOV R0, 0x3c80f082 ;  /* 0x3c80f08200007802 */ /* 0x000fe20000000f00 */
[----:B------:R-:W-:-:S04]  /*07f0*/  FMUL R23, R19, R19 ;  /* 0x0000001313177220 */ /* 0x000fc80000400000 */
[----:B------:R-:W-:-:S04]  /*0800*/  FFMA.FTZ R0, R23, R0, -0.052303962409496307373 ;  /* 0xbd563cae17007423 */ /* 0x000fc80000010000 */
[----:B------:R-:W-:-:S04]  /*0810*/  FFMA.FTZ R0, R23, R0, 0.1331529766321182251 ;  /* 0x3e08594117007423 */ /* 0x000fc80000010000 */
[----:B------:R-:W-:-:S04]  /*0820*/  FFMA.FTZ R0, R23, R0, -0.33332768082618713379 ;  /* 0xbeaaa9ed17007423 */ /* 0x000fc80000010000 */
[----:B------:R-:W-:-:S04]  /*0830*/  FFMA.FTZ R0, R23, R0, RZ ;  /* 0x0000000017007223 */ /* 0x000fc800000100ff */
[----:B------:R-:W-:Y:S02]  /*0840*/  FFMA.FTZ R19, R19, R0, R19 ;  /* 0x0000000013137223 */ /* 0x000fe40000010013 */
.L_x_8:
[----:B------:R-:W-:Y:S05]  /*0850*/  BSYNC B0 ;  /* 0x0000000000007941 */ /* 0x000fea0003800000 */
.L_x_6:
[----:B------:R-:W-:Y:S01]  /*0860*/  FADD.FTZ R26, |R20|, -RZ ;  /* 0x800000ff141a7221 */ /* 0x000fe20000010200 */
[----:B------:R-:W-:Y:S01]  /*0870*/  BSSY B0, `(.L_x_9) ;  /* 0x0000017000007945 */ /* 0x000fe20003800000 */
[----:B------:R-:W-:Y:S01]  /*0880*/  FFMA R23, R21, 0.044714998453855514526, R10 ;  /* 0x3d37271315177823 */ /* 0x000fe2000000000a */
[----:B------:R-:W-:Y:S01]  /*0890*/  FMUL R24, R17, R24 ;  /* 0x0000001811187220 */ /* 0x000fe20000400000 */
[----:B------:R-:W-:Y:S01]  /*08a0*/  FMUL R21, R22, 0.79788458347320556641 ;  /* 0x3f4c422a16157820 */ /* 0x000fe20000400000 */
[----:B------:R-:W-:-:S13]  /*08b0*/  FSETP.GE.AND P0, PT, R26, 0.60000002384185791016, PT ;  /* 0x3f19999a1a00780b */ /* 0x000fda0003f06000 */
        /* <DEDUP_REMOVED lines=11> */
.L_x_10:
[----:B------:R-:W-:Y:S01]  /*0970*/  MOV R0, 0x3c80f082 ;  /* 0x3c80f08200007802 */ /* 0x000fe20000000f00 */
[----:B------:R-:W-:-:S04]  /*0980*/  FMUL R25, R20, R20 ;  /* 0x0000001414197220 */ /* 0x000fc80000400000 */
[----:B------:R-:W-:-:S04]  /*0990*/  FFMA.FTZ R0, R25, R0, -0.052303962409496307373 ;  /* 0xbd563cae19007423 */ /* 0x000fc80000010000 */
[----:B------:R-:W-:-:S04]  /*09a0*/  FFMA.FTZ R0, R25, R0, 0.1331529766321182251 ;  /* 0x3e08594119007423 */ /* 0x000fc80000010000 */
[----:B------:R-:W-:-:S04]  /*09b0*/  FFMA.FTZ R0, R25, R0, -0.33332768082618713379 ;  /* 0xbeaaa9ed19007423 */ /* 0x000fc80000010000 */
[----:B------:R-:W-:-:S04]  /*09c0*/  FFMA.FTZ R25, R25, R0, RZ ;  /* 0x0000000019197223 */ /* 0x000fc800000100ff */
[----:B------:R-:W-:Y:S02]  /*09d0*/  FFMA.FTZ R20, R20, R25, R20 ;  /* 0x0000001914147223 */ /* 0x000fe40000010014 */
.L_x_11:
[----:B------:R-:W-:Y:S05]  /*09e0*/  BSYNC B0 ;  /* 0x0000000000007941 */ /* 0x000fea0003800000 */
.L_x_9:
[----:B------:R-:W-:Y:S01]  /*09f0*/  FADD.FTZ R27, |R21|, -RZ ;  /* 0x800000ff151b7221 */ /* 0x000fe20000010200 */
[----:B------:R-:W-:Y:S01]  /*0a00*/  BSSY B0, `(.L_x_12) ;  /* 0x0000016000007945 */ /* 0x000fe20003800000 */
[----:B------:R-:W-:Y:S01]  /*0a10*/  FFMA R24, R24, 0.044714998453855514526, R17 ;  /* 0x3d37271318187823 */ /* 0x000fe20000000011 */
[----:B------:R-:W-:Y:S02]  /*0a20*/  FMUL R22, R23, 0.79788458347320556641 ;  /* 0x3f4c422a17167820 */ /* 0x000fe40000400000 */
        /* <DEDUP_REMOVED lines=12> */
.L_x_13:
[----:B------:R-:W-:Y:S01]  /*0af0*/  MOV R0, 0x3c80f082 ;  /* 0x3c80f08200007802 */ /* 0x000fe20000000f00 */
[----:B------:R-:W-:-:S04]  /*0b00*/  FMUL R23, R21, R21 ;  /* 0x0000001515177220 */ /* 0x000fc80000400000 */
[----:B------:R-:W-:-:S04]  /*0b10*/  FFMA.FTZ R0, R23, R0, -0.052303962409496307373 ;  /* 0xbd563cae17007423 */ /* 0x000fc80000010000 */
[----:B------:R-:W-:-:S04]  /*0b20*/  FFMA.FTZ R0, R23, R0, 0.1331529766321182251 ;  /* 0x3e08594117007423 */ /* 0x000fc80000010000 */
[----:B------:R-:W-:-:S04]  /*0b30*/  FFMA.FTZ R0, R23, R0, -0.33332768082618713379 ;  /* 0xbeaaa9ed17007423 */ /* 0x000fc80000010000 */
[----:B------:R-:W-:-:S04]  /*0b40*/  FFMA.FTZ R0, R23, R0, RZ ;  /* 0x0000000017007223 */ /* 0x000fc800000100ff */
[----:B------:R-:W-:Y:S02]  /*0b50*/  FFMA.FTZ R21, R21, R0, R21 ;  /* 0x0000000015157223 */ /* 0x000fe40000010015 */
.L_x_14:
[----:B------:R-:W-:Y:S05]  /*0b60*/  BSYNC B0 ;  /* 0x0000000000007941 */ /* 0x000fea0003800000 */
.L_x_12:
[----:B------:R-:W-:Y:S01]  /*0b70*/  FADD.FTZ R26, |R22|, -RZ ;  /* 0x800000ff161a7221 */ /* 0x000fe20000010200 */
[----:B------:R-:W-:Y:S01]  /*0b80*/  BSSY B0, `(.L_x_15) ;  /* 0x0000015000007945 */ /* 0x000fe20003800000 */
[----:B------:R-:W-:-:S03]  /*0b90*/  FMUL R23, R24, 0.79788458347320556641 ;  /* 0x3f4c422a18177820 */ /* 0x000fc60000400000 */
        /* <DEDUP_REMOVED lines=12> */
.L_x_16:
[----:B------:R-:W-:Y:S01]  /*0c60*/  MOV R0, 0x3c80f082 ;  /* 0x3c80f08200007802 */ /* 0x000fe20000000f00 */
[----:B------:R-:W-:-:S04]  /*0c70*/  FMUL R25, R22, R22 ;  /* 0x0000001616197220 */ /* 0x000fc80000400000 */
[----:B------:R-:W-:-:S04]  /*0c80*/  FFMA.FTZ R0, R25, R0, -0.052303962409496307373 ;  /* 0xbd563cae19007423 */ /* 0x000fc80000010000 */
[----:B------:R-:W-:-:S04]  /*0c90*/  FFMA.FTZ R0, R25, R0, 0.1331529766321182251 ;  /* 0x3e08594119007423 */ /* 0x000fc80000010000 */
[----:B------:R-:W-:-:S04]  /*0ca0*/  FFMA.FTZ R0, R25, R0, -0.33332768082618713379 ;  /* 0xbeaaa9ed19007423 */ /* 0x000fc80000010000 */
[----:B------:R-:W-:-:S04]  /*0cb0*/  FFMA.FTZ R25, R25, R0, RZ ;  /* 0x0000000019197223 */ /* 0x000fc800000100ff */
[----:B------:R-:W-:Y:S02]  /*0cc0*/  FFMA.FTZ R22, R22, R25, R22 ;  /* 0x0000001916167223 */ /* 0x000fe40000010016 */
.L_x_17:
[----:B------:R-:W-:Y:S05]  /*0cd0*/  BSYNC B0 ;  /* 0x0000000000007941 */ /* 0x000fea0003800000 */
.L_x_15:
[----:B------:R-:W-:Y:S01]  /*0ce0*/  FADD.FTZ R26, |R23|, -RZ ;  /* 0x800000ff171a7221 */ /* 0x000fe20000010200 */
[----:B------:R-:W-:Y:S04]  /*0cf0*/  BSSY B0, `(.L_x_18) ;  /* 0x0000014000007945 */ /* 0x000fe80003800000 */
        /* <DEDUP_REMOVED lines=12> */
.L_x_19:
[----:B------:R-:W-:Y:S01]  /*0dc0*/  MOV R0, 0x3c80f082 ;  /* 0x3c80f08200007802 */ /* 0x000fe20000000f00 */
[----:B------:R-:W-:-:S04]  /*0dd0*/  FMUL R25, R23, R23 ;  /* 0x0000001717197220 */ /* 0x000fc80000400000 */
[----:B------:R-:W-:-:S04]  /*0de0*/  FFMA.FTZ R0, R25, R0, -0.052303962409496307373 ;  /* 0xbd563cae19007423 */ /* 0x000fc80000010000 */
[----:B------:R-:W-:-:S04]  /*0df0*/  FFMA.FTZ R0, R25, R0, 0.1331529766321182251 ;  /* 0x3e08594119007423 */ /* 0x000fc80000010000 */
[----:B------:R-:W-:-:S04]  /*0e00*/  FFMA.FTZ R0, R25, R0, -0.33332768082618713379 ;  /* 0xbeaaa9ed19007423 */ /* 0x000fc80000010000 */
[----:B------:R-:W-:-:S04]  /*0e10*/  FFMA.FTZ R0, R25, R0, RZ ;  /* 0x0000000019007223 */ /* 0x000fc800000100ff */
[----:B------:R-:W-:Y:S02]  /*0e20*/  FFMA.FTZ R23, R23, R0, R23 ;  /* 0x0000000017177223 */ /* 0x000fe40000010017 */
.L_x_20:
[----:B------:R-:W-:Y:S05]  /*0e30*/  BSYNC B0 ;  /* 0x0000000000007941 */ /* 0x000fea0003800000 */
.L_x_18:
[----:B------:R-:W-:Y:S01]  /*0e40*/  FMUL R25, R8, 0.5 ;  /* 0x3f00000008197820 */ /* 0x000fe20000400000 */
[----:B------:R-:W-:Y:S01]  /*0e50*/  FADD R26, R16, 1 ;  /* 0x3f800000101a7421 */ /* 0x000fe20000000000 */
[----:B------:R-:W-:Y:S01]  /*0e60*/  FMUL R12, R12, 0.5 ;  /* 0x3f0000000c0c7820 */ /* 0x000fe20000400000 */
[----:B------:R-:W-:Y:S01]  /*0e70*/  FADD R11, R11, 1 ;  /* 0x3f8000000b0b7421 */ /* 0x000fe20000000000 */
[----:B------:R-:W-:Y:S01]  /*0e80*/  FMUL R15, R15, 0.5 ;  /* 0x3f0000000f0f7820 */ /* 0x000fe20000400000 */
[----:B------:R-:W-:Y:S01]  /*0e90*/  FMUL R25, R25, R26 ;  /* 0x0000001a19197220 */ /* 0x000fe20000400000 */
[----:B------:R-:W-:Y:S01]  /*0ea0*/  FMUL R26, R9, 0.5 ;  /* 0x3f000000091a7820 */ /* 0x000fe20000400000 */
[----:B------:R-:W-:Y:S01]  /*0eb0*/  FMUL R9, R14, 0.5 ;  /* 0x3f0000000e097820 */ /* 0x000fe20000400000 */
[----:B------:R-:W-:Y:S01]  /*0ec0*/  FADD R14, R19, 1 ;  /* 0x3f800000130e7421 */ /* 0x000fe20000000000 */
[----:B------:R-:W-:Y:S01]  /*0ed0*/  FADD R19, R18, 1 ;  /* 0x3f80000012137421 */ /* 0x000fe20000000000 */
[----:B------:R-:W-:Y:S01]  /*0ee0*/  FADD R18, R21, 1 ;  /* 0x3f80000015127421 */ /* 0x000fe20000000000 */
[----:B------:R-:W-:Y:S01]  /*0ef0*/  FMUL R21, R12, R11 ;  /* 0x0000000b0c157220 */ /* 0x000fe20000400000 */
[----:B------:R-:W-:Y:S01]  /*0f00*/  FMUL R17, R17, 0.5 ;  /* 0x3f00000011117820 */ /* 0x000fe20000400000 */
[----:B------:R-:W-:Y:S01]  /*0f10*/  FADD R12, R23, 1 ;  /* 0x3f800000170c7421 */ /* 0x000fe20000000000 */
[----:B------:R-:W-:Y:S01]  /*0f20*/  FMUL R11, R15, R18 ;  /* 0x000000120f0b7220 */ /* 0x000fe20000400000 */
[----:B-----5:R-:W-:Y:S01]  /*0f30*/  PRMT R0, R4, 0x7632, R0 ;  /* 0x0000763204007816 */ /* 0x020fe20000000000 */
[----:B------:R-:W-:Y:S01]  /*0f40*/  FMUL R10, R10, 0.5 ;  /* 0x3f0000000a0a7820 */ /* 0x000fe20000400000 */
[----:B------:R-:W-:Y:S01]  /*0f50*/  SHF.L.U32 R24, R4, 0x10, RZ ;  /* 0x0000001004187819 */ /* 0x000fe200000006ff */
[----:B------:R-:W-:Y:S01]  /*0f60*/  FADD R15, R22, 1 ;  /* 0x3f800000160f7421 */ /* 0x000fe20000000000 */
[----:B------:R-:W-:Y:S01]  /*0f70*/  PRMT R4, R5, 0x7632, R4 ;  /* 0x0000763205047816 */ /* 0x000fe20000000004 */
[----:B------:R-:W-:Y:S01]  /*0f80*/  FMUL R13, R13, 0.5 ;  /* 0x3f0000000d0d7820 */ /* 0x000fe20000400000 */
[----:B------:R-:W-:Y:S01]  /*0f90*/  PRMT R8, R6, 0x7632, R8 ;  /* 0x0000763206087816 */ /* 0x000fe20000000008 */
[----:B------:R-:W-:Y:S01]  /*0fa0*/  FADD R20, R20, 1 ;  /* 0x3f80000014147421 */ /* 0x000fe20000000000 */
[----:B------:R-:W-:Y:S01]  /*0fb0*/  PRMT R16, R7, 0x7632, R16 ;  /* 0x0000763207107816 */ /* 0x000fe20000000010 */
[----:B------:R-:W-:Y:S01]  /*0fc0*/  FMUL R17, R17, R12 ;  /* 0x0000000c11117220 */ /* 0x000fe20000400000 */
[----:B------:R-:W-:Y:S01]  /*0fd0*/  FMUL R12, R10, R15 ;  /* 0x0000000f0a0c7220 */ /* 0x000fe20000400000 */
[----:B------:R-:W-:Y:S01]  /*0fe0*/  SHF.L.U32 R5, R5, 0x10, RZ ;  /* 0x0000001005057819 */ /* 0x000fe200000006ff */
        /* <DEDUP_REMOVED lines=13> */
[----:B------:R-:W-:Y:S01]  /*10c0*/  FMUL R6, R6, R13 ;  /* 0x0000000d06067220 */ /* 0x000fe20000400000 */
[----:B------:R-:W-:Y:S01]  /*10d0*/  FMUL R11, R10, R11 ;  /* 0x0000000b0a0b7220 */ /* 0x000fe20000400000 */
[----:B------:R-:W-:Y:S01]  /*10e0*/  FMUL R7, R7, R12 ;  /* 0x0000000c07077220 */ /* 0x000fe20000400000 */
[----:B------:R-:W-:Y:S01]  /*10f0*/  FMUL R16, R16, R17 ;  /* 0x0000001110107220 */ /* 0x000fe20000400000 */
[----:B------:R-:W-:-:S02]  /*1100*/  F2FP.BF16.PACK_AB R4, R0, R21 ;  /* 0x000000150004723e */ /* 0x000fc400000010ff */
[----:B------:R-:W-:Y:S02]  /*1110*/  F2FP.BF16.PACK_AB R5, R8, R5 ;  /* 0x000000050805723e */ /* 0x000fe400000010ff */
[----:B------:R-:W-:Y:S02]  /*1120*/  F2FP.BF16.PACK_AB R6, R11, R6 ;  /* 0x000000060b06723e */ /* 0x000fe400000010ff */
[----:B------:R-:W-:-:S05]  /*1130*/  F2FP.BF16.PACK_AB R7, R16, R7 ;  /* 0x000000071007723e */ /* 0x000fca00000010ff */
[----:B------:R-:W-:Y:S01]  /*1140*/  STG.E.128 [R2.64], R4 ;  /* 0x0000000402007986 */ /* 0x000fe2000c101d04 */
[----:B------:R-:W-:Y:S05]  /*1150*/  EXIT ;  /* 0x000000000000794d */ /* 0x000fea0003800000 */
.L_x_21:
[----:B------:R-:W-:-:S00]  /*1160*/  BRA `(.L_x_21) ;  /* 0xfffffff000007947 */ /* 0x000fc0000383ffff */
[----:B------:R-:W-:-:S00]  /*1170*/  NOP ;  /* 0x0000000000007918 */ /* 0x000fc00000000000 */
        /* <DEDUP_REMOVED lines=8> */
.L_x_22:


//--------------------- .nv.global.init           --------------------------
	.section	.nv.global.init,"aw",@progbits
.nv.global.init:
	.type		_$_str,@object
	.size		_$_str,(.L_0 - _$_str)
_$_str:
        /*0000*/ 	.byte	0x5f, 0x5f, 0x43, 0x55, 0x44, 0x41, 0x5f, 0x46, 0x54, 0x5a, 0x00
.L_0:
